//
// Generated by NVIDIA NVVM Compiler
//
// Compiler Build ID: CL-36424714
// Cuda compilation tools, release 13.0, V13.0.88
// Based on NVVM 20.0.0
//

.version 9.0
.target sm_100
.address_size 64

	// .globl	_Z18multiply_on_devicePfS_S_i

.visible .entry _Z18multiply_on_devicePfS_S_i(
	.param .u64 .ptr .align 1 _Z18multiply_on_devicePfS_S_i_param_0,
	.param .u64 .ptr .align 1 _Z18multiply_on_devicePfS_S_i_param_1,
	.param .u64 .ptr .align 1 _Z18multiply_on_devicePfS_S_i_param_2,
	.param .u32 _Z18multiply_on_devicePfS_S_i_param_3
)
{
	.reg .pred 	%p<10>;
	.reg .b32 	%r<78>;
	.reg .b32 	%f<68>;
	.reg .b64 	%rd<48>;

	ld.param.u64 	%rd5, [_Z18multiply_on_devicePfS_S_i_param_0];
	ld.param.u64 	%rd6, [_Z18multiply_on_devicePfS_S_i_param_1];
	ld.param.u64 	%rd4, [_Z18multiply_on_devicePfS_S_i_param_2];
	ld.param.u32 	%r42, [_Z18multiply_on_devicePfS_S_i_param_3];
	cvta.to.global.u64 	%rd1, %rd6;
	cvta.to.global.u64 	%rd2, %rd5;
	mov.u32 	%r43, %ctaid.x;
	mov.u32 	%r44, %ntid.x;
	mov.u32 	%r45, %tid.x;
	mad.lo.s32 	%r46, %r43, %r44, %r45;
	mov.u32 	%r47, %ctaid.y;
	mov.u32 	%r48, %ntid.y;
	mul.lo.s32 	%r1, %r47, %r48;
	mov.u32 	%r2, %tid.y;
	add.s32 	%r3, %r1, %r2;
	mul.lo.s32 	%r4, %r42, %r46;
	setp.lt.s32 	%p1, %r42, 1;
	mov.f32 	%f67, 0f00000000;
	@%p1 bra 	$L__BB0_12;
	and.b32  	%r5, %r42, 7;
	setp.lt.u32 	%p2, %r42, 8;
	mov.f32 	%f67, 0f00000000;
	mov.b32 	%r76, 0;
	@%p2 bra 	$L__BB0_4;
	and.b32  	%r76, %r42, 2147483640;
	neg.s32 	%r74, %r76;
	add.s32 	%r50, %r2, %r42;
	add.s32 	%r73, %r50, %r1;
	shl.b32 	%r9, %r42, 3;
	shl.b32 	%r51, %r42, 1;
	add.s32 	%r72, %r3, %r51;
	mad.lo.s32 	%r71, %r42, 3, %r3;
	shl.b32 	%r52, %r42, 2;
	add.s32 	%r70, %r3, %r52;
	mad.lo.s32 	%r69, %r42, 5, %r3;
	mad.lo.s32 	%r68, %r42, 6, %r3;
	mad.lo.s32 	%r67, %r42, 7, %r3;
	add.s64 	%rd3, %rd2, 16;
	mov.f32 	%f67, 0f00000000;
	mov.u32 	%r65, %r4;
	mov.u32 	%r66, %r3;
$L__BB0_3:
	.pragma "nounroll";
	mul.wide.s32 	%rd7, %r65, 4;
	add.s64 	%rd8, %rd3, %rd7;
	ld.global.f32 	%f17, [%rd8+-16];
	mul.wide.u32 	%rd9, %r66, 4;
	add.s64 	%rd10, %rd1, %rd9;
	ld.global.f32 	%f18, [%rd10];
	fma.rn.f32 	%f19, %f17, %f18, %f67;
	ld.global.f32 	%f20, [%rd8+-12];
	mul.wide.u32 	%rd11, %r73, 4;
	add.s64 	%rd12, %rd1, %rd11;
	ld.global.f32 	%f21, [%rd12];
	fma.rn.f32 	%f22, %f20, %f21, %f19;
	ld.global.f32 	%f23, [%rd8+-8];
	mul.wide.u32 	%rd13, %r72, 4;
	add.s64 	%rd14, %rd1, %rd13;
	ld.global.f32 	%f24, [%rd14];
	fma.rn.f32 	%f25, %f23, %f24, %f22;
	ld.global.f32 	%f26, [%rd8+-4];
	mul.wide.u32 	%rd15, %r71, 4;
	add.s64 	%rd16, %rd1, %rd15;
	ld.global.f32 	%f27, [%rd16];
	fma.rn.f32 	%f28, %f26, %f27, %f25;
	ld.global.f32 	%f29, [%rd8];
	mul.wide.u32 	%rd17, %r70, 4;
	add.s64 	%rd18, %rd1, %rd17;
	ld.global.f32 	%f30, [%rd18];
	fma.rn.f32 	%f31, %f29, %f30, %f28;
	ld.global.f32 	%f32, [%rd8+4];
	mul.wide.u32 	%rd19, %r69, 4;
	add.s64 	%rd20, %rd1, %rd19;
	ld.global.f32 	%f33, [%rd20];
	fma.rn.f32 	%f34, %f32, %f33, %f31;
	ld.global.f32 	%f35, [%rd8+8];
	mul.wide.u32 	%rd21, %r68, 4;
	add.s64 	%rd22, %rd1, %rd21;
	ld.global.f32 	%f36, [%rd22];
	fma.rn.f32 	%f37, %f35, %f36, %f34;
	ld.global.f32 	%f38, [%rd8+12];
	mul.wide.u32 	%rd23, %r67, 4;
	add.s64 	%rd24, %rd1, %rd23;
	ld.global.f32 	%f39, [%rd24];
	fma.rn.f32 	%f67, %f38, %f39, %f37;
	add.s32 	%r74, %r74, 8;
	add.s32 	%r73, %r73, %r9;
	add.s32 	%r72, %r72, %r9;
	add.s32 	%r71, %r71, %r9;
	add.s32 	%r70, %r70, %r9;
	add.s32 	%r69, %r69, %r9;
	add.s32 	%r68, %r68, %r9;
	add.s32 	%r67, %r67, %r9;
	add.s32 	%r66, %r66, %r9;
	add.s32 	%r65, %r65, 8;
	setp.ne.s32 	%p3, %r74, 0;
	@%p3 bra 	$L__BB0_3;
$L__BB0_4:
	setp.eq.s32 	%p4, %r5, 0;
	@%p4 bra 	$L__BB0_12;
	and.b32  	%r37, %r42, 3;
	setp.lt.u32 	%p5, %r5, 4;
	@%p5 bra 	$L__BB0_7;
	add.s32 	%r53, %r76, %r4;
	mul.wide.s32 	%rd25, %r53, 4;
	add.s64 	%rd26, %rd2, %rd25;
	ld.global.f32 	%f41, [%rd26];
	mad.lo.s32 	%r54, %r76, %r42, %r3;
	mul.wide.u32 	%rd27, %r54, 4;
	add.s64 	%rd28, %rd1, %rd27;
	ld.global.f32 	%f42, [%rd28];
	fma.rn.f32 	%f43, %f41, %f42, %f67;
	ld.global.f32 	%f44, [%rd26+4];
	add.s32 	%r55, %r54, %r42;
	mul.wide.u32 	%rd29, %r55, 4;
	add.s64 	%rd30, %rd1, %rd29;
	ld.global.f32 	%f45, [%rd30];
	fma.rn.f32 	%f46, %f44, %f45, %f43;
	ld.global.f32 	%f47, [%rd26+8];
	add.s32 	%r56, %r55, %r42;
	mul.wide.u32 	%rd31, %r56, 4;
	add.s64 	%rd32, %rd1, %rd31;
	ld.global.f32 	%f48, [%rd32];
	fma.rn.f32 	%f49, %f47, %f48, %f46;
	ld.global.f32 	%f50, [%rd26+12];
	add.s32 	%r57, %r56, %r42;
	mul.wide.u32 	%rd33, %r57, 4;
	add.s64 	%rd34, %rd1, %rd33;
	ld.global.f32 	%f51, [%rd34];
	fma.rn.f32 	%f67, %f50, %f51, %f49;
	add.s32 	%r76, %r76, 4;
$L__BB0_7:
	setp.eq.s32 	%p6, %r37, 0;
	@%p6 bra 	$L__BB0_12;
	setp.eq.s32 	%p7, %r37, 1;
	@%p7 bra 	$L__BB0_10;
	add.s32 	%r58, %r76, %r4;
	mul.wide.s32 	%rd35, %r58, 4;
	add.s64 	%rd36, %rd2, %rd35;
	ld.global.f32 	%f53, [%rd36];
	mad.lo.s32 	%r59, %r76, %r42, %r3;
	mul.wide.u32 	%rd37, %r59, 4;
	add.s64 	%rd38, %rd1, %rd37;
	ld.global.f32 	%f54, [%rd38];
	fma.rn.f32 	%f55, %f53, %f54, %f67;
	ld.global.f32 	%f56, [%rd36+4];
	add.s32 	%r60, %r59, %r42;
	mul.wide.u32 	%rd39, %r60, 4;
	add.s64 	%rd40, %rd1, %rd39;
	ld.global.f32 	%f57, [%rd40];
	fma.rn.f32 	%f67, %f56, %f57, %f55;
	add.s32 	%r76, %r76, 2;
$L__BB0_10:
	and.b32  	%r61, %r42, 1;
	setp.eq.b32 	%p8, %r61, 1;
	not.pred 	%p9, %p8;
	@%p9 bra 	$L__BB0_12;
	add.s32 	%r62, %r76, %r4;
	mul.wide.s32 	%rd41, %r62, 4;
	add.s64 	%rd42, %rd2, %rd41;
	ld.global.f32 	%f58, [%rd42];
	mad.lo.s32 	%r63, %r76, %r42, %r3;
	mul.wide.u32 	%rd43, %r63, 4;
	add.s64 	%rd44, %rd1, %rd43;
	ld.global.f32 	%f59, [%rd44];
	fma.rn.f32 	%f67, %f58, %f59, %f67;
$L__BB0_12:
	cvta.to.global.u64 	%rd45, %rd4;
	add.s32 	%r64, %r4, %r3;
	mul.wide.s32 	%rd46, %r64, 4;
	add.s64 	%rd47, %rd45, %rd46;
	st.global.f32 	[%rd47], %f67;
	ret;

}


// ===== COMPILED SASS (sm_100) =====

	.target	sm_100

	.elftype	@"ET_EXEC"


//--------------------- .note.nv.tkinfo           --------------------------
	.section	.note.nv.tkinfo,"",@"SHT_NOTE"
	.sectionflags	@"SHF_NOTE_NV_TKINFO"
	.tkinfo
        /*0018*/ 	.word	0x00000002
        /*0030*/ 	.string	""
        /*0030*/ 	.string	"ptxas"
        /*0030*/ 	.string	"Cuda compilation tools, release 13.0, V13.0.88"
        /*0030*/ 	.string	"Build cuda_13.0.r13.0/compiler.36424714_0"
        /*0030*/ 	.string	"-arch sm_100 -m 64 "



//--------------------- .note.nv.cuinfo           --------------------------
	.section	.note.nv.cuinfo,"",@"SHT_NOTE"
	.sectionflags	@"SHF_NOTE_NV_CUINFO"
        /*0018*/ 	.short	0x0002
        /*001a*/ 	.short	0x0064
        /*001c*/ 	.short	0x0082
	.zero		2


//--------------------- .nv.info                  --------------------------
	.section	.nv.info,"",@"SHT_CUDA_INFO"
	.align	4


	//----- nvinfo : EIATTR_REGCOUNT
	.align		4
        /*0000*/ 	.byte	0x04, 0x2f
        /*0002*/ 	.short	(.L_1 - .L_0)
	.align		4
.L_0:
        /*0004*/ 	.word	index@(_Z18multiply_on_devicePfS_S_i)
        /*0008*/ 	.word	0x00000020


	//----- nvinfo : EIATTR_FRAME_SIZE
	.align		4
.L_1:
        /*000c*/ 	.byte	0x04, 0x11
        /*000e*/ 	.short	(.L_3 - .L_2)
	.align		4
.L_2:
        /*0010*/ 	.word	index@(_Z18multiply_on_devicePfS_S_i)
        /*0014*/ 	.word	0x00000000


	//----- nvinfo : EIATTR_MIN_STACK_SIZE
	.align		4
.L_3:
        /*0018*/ 	.byte	0x04, 0x12
        /*001a*/ 	.short	(.L_5 - .L_4)
	.align		4
.L_4:
        /*001c*/ 	.word	index@(_Z18multiply_on_devicePfS_S_i)
        /*0020*/ 	.word	0x00000000
.L_5:


//--------------------- .nv.compat                --------------------------
	.section	.nv.compat,"",@"SHT_CUDA_COMPAT_INFO"
	.align	4
        /*0000*/ 	.byte	0x02, 0x09, 0x00, 0x00, 0x02, 0x02, 0x01, 0x00, 0x02, 0x05, 0x05, 0x00, 0x03, 0x07, 0x01, 0x01
        /*0010*/ 	.byte	0x02, 0x03, 0x00, 0x00, 0x02, 0x06, 0x01, 0x00, 0x04, 0x0b, 0x08, 0x00, 0x09, 0x00, 0x00, 0x00
        /*0020*/ 	.byte	0x00, 0x00, 0x00, 0x00


//--------------------- .nv.info._Z18multiply_on_devicePfS_S_i --------------------------
	.section	.nv.info._Z18multiply_on_devicePfS_S_i,"",@"SHT_CUDA_INFO"
	.sectionflags	@""
	.align	4


	//----- nvinfo : EIATTR_CUDA_API_VERSION
	.align		4
        /*0000*/ 	.byte	0x04, 0x37
        /*0002*/ 	.short	(.L_7 - .L_6)
.L_6:
        /*0004*/ 	.word	0x00000082


	//----- nvinfo : EIATTR_KPARAM_INFO
	.align		4
.L_7:
        /*0008*/ 	.byte	0x04, 0x17
        /*000a*/ 	.short	(.L_9 - .L_8)
.L_8:
        /*000c*/ 	.word	0x00000000
        /*0010*/ 	.short	0x0003
        /*0012*/ 	.short	0x0018
        /*0014*/ 	.byte	0x00, 0xf0, 0x11, 0x00


	//----- nvinfo : EIATTR_KPARAM_INFO
	.align		4
.L_9:
        /*0018*/ 	.byte	0x04, 0x17
        /*001a*/ 	.short	(.L_11 - .L_10)
.L_10:
        /*001c*/ 	.word	0x00000000
        /*0020*/ 	.short	0x0002
        /*0022*/ 	.short	0x0010
        /*0024*/ 	.byte	0x00, 0xf5, 0x21, 0x00


	//----- nvinfo : EIATTR_KPARAM_INFO
	.align		4
.L_11:
        /*0028*/ 	.byte	0x04, 0x17
        /*002a*/ 	.short	(.L_13 - .L_12)
.L_12:
        /*002c*/ 	.word	0x00000000
        /*0030*/ 	.short	0x0001
        /*0032*/ 	.short	0x0008
        /*0034*/ 	.byte	0x00, 0xf5, 0x21, 0x00


	//----- nvinfo : EIATTR_KPARAM_INFO
	.align		4
.L_13:
        /*0038*/ 	.byte	0x04, 0x17
        /*003a*/ 	.short	(.L_15 - .L_14)
.L_14:
        /*003c*/ 	.word	0x00000000
        /*0040*/ 	.short	0x0000
        /*0042*/ 	.short	0x0000
        /*0044*/ 	.byte	0x00, 0xf5, 0x21, 0x00


	//----- nvinfo : EIATTR_SPARSE_MMA_MASK
	.align		4
.L_15:
        /*0048*/ 	.byte	0x03, 0x50
        /*004a*/ 	.short	0x0000


	//----- nvinfo : EIATTR_MAXREG_COUNT
	.align		4
        /*004c*/ 	.byte	0x03, 0x1b
        /*004e*/ 	.short	0x00ff


	//----- nvinfo : EIATTR_MERCURY_ISA_VERSION
	.align		4
        /*0050*/ 	.byte	0x03, 0x5f
        /*0052*/ 	.short	0x0101


	//----- nvinfo : EIATTR_VRC_CTA_INIT_COUNT
	.align		4
        /*0054*/ 	.byte	0x02, 0x4a
	.zero		1
	.zero		1


	//----- nvinfo : EIATTR_EXIT_INSTR_OFFSETS
	.align		4
        /*0058*/ 	.byte	0x04, 0x1c
        /*005a*/ 	.short	(.L_17 - .L_16)


	//   ....[0]....
.L_16:
        /*005c*/ 	.word	0x00000930


	//----- nvinfo : EIATTR_CBANK_PARAM_SIZE
	.align		4
.L_17:
        /*0060*/ 	.byte	0x03, 0x19
        /*0062*/ 	.short	0x001c


	//----- nvinfo : EIATTR_PARAM_CBANK
	.align		4
        /*0064*/ 	.byte	0x04, 0x0a
        /*0066*/ 	.short	(.L_19 - .L_18)
	.align		4
.L_18:
        /*0068*/ 	.word	index@(.nv.constant0._Z18multiply_on_devicePfS_S_i)
        /*006c*/ 	.short	0x0380
        /*006e*/ 	.short	0x001c


	//----- nvinfo : EIATTR_SW_WAR
	.align		4
.L_19:
        /*0070*/ 	.byte	0x04, 0x36
        /*0072*/ 	.short	(.L_21 - .L_20)
.L_20:
        /*0074*/ 	.word	0x00000008
.L_21:


//--------------------- .nv.callgraph             --------------------------
	.section	.nv.callgraph,"",@"SHT_CUDA_CALLGRAPH"
	.align	4
	.sectionentsize	8
	.align		4
        /*0000*/ 	.word	0x00000000
	.align		4
        /*0004*/ 	.word	0xffffffff
	.align		4
        /*0008*/ 	.word	0x00000000
	.align		4
        /*000c*/ 	.word	0xfffffffe
	.align		4
        /*0010*/ 	.word	0x00000000
	.align		4
        /*0014*/ 	.word	0xfffffffd
	.align		4
        /*0018*/ 	.word	0x00000000
	.align		4
        /*001c*/ 	.word	0xfffffffc


//--------------------- .text._Z18multiply_on_devicePfS_S_i --------------------------
	.section	.text._Z18multiply_on_devicePfS_S_i,"ax",@progbits
	.align	128
        .global         _Z18multiply_on_devicePfS_S_i
        .type           _Z18multiply_on_devicePfS_S_i,@function
        .size           _Z18multiply_on_devicePfS_S_i,(.L_x_5 - _Z18multiply_on_devicePfS_S_i)
        .other          _Z18multiply_on_devicePfS_S_i,@"STO_CUDA_ENTRY STV_DEFAULT"
_Z18multiply_on_devicePfS_S_i:
.text._Z18multiply_on_devicePfS_S_i:
[----:B------:R-:W-:Y:S08]  /*0000*/  LDC R1, c[0x0][0x37c] ;  /* 0x0000df00ff017b82 */ /* 0x000ff00000000800 */
[----:B------:R-:W0:Y:S01]  /*0010*/  LDC R0, c[0x0][0x398] ;  /* 0x0000e600ff007b82 */ /* 0x000e220000000800 */
[----:B------:R-:W1:Y:S01]  /*0020*/  S2R R2, SR_TID.X ;  /* 0x0000000000027919 */ /* 0x000e620000002100 */
[----:B------:R-:W2:Y:S01]  /*0030*/  LDCU.64 UR8, c[0x0][0x358] ;  /* 0x00006b00ff0877ac */ /* 0x000ea20008000a00 */
[----:B------:R-:W-:Y:S01]  /*0040*/  HFMA2 R10, -RZ, RZ, 0, 0 ;  /* 0x00000000ff0a7431 */ /* 0x000fe200000001ff */
[----:B------:R-:W3:Y:S04]  /*0050*/  S2R R9, SR_TID.Y ;  /* 0x0000000000097919 */ /* 0x000ee80000002200 */
[----:B------:R-:W4:Y:S08]  /*0060*/  S2UR UR4, SR_CTAID.Y ;  /* 0x00000000000479c3 */ /* 0x000f300000002600 */
[----:B------:R-:W1:Y:S08]  /*0070*/  S2UR UR6, SR_CTAID.X ;  /* 0x00000000000679c3 */ /* 0x000e700000002500 */
[----:B------:R-:W1:Y:S01]  /*0080*/  LDC R3, c[0x0][0x360] ;  /* 0x0000d800ff037b82 */ /* 0x000e620000000800 */
[----:B------:R-:W4:Y:S01]  /*0090*/  LDCU UR5, c[0x0][0x364] ;  /* 0x00006c80ff0577ac */ /* 0x000f220008000800 */
[----:B0-----:R-:W-:Y:S01]  /*00a0*/  ISETP.GE.AND P0, PT, R0, 0x1, PT ;  /* 0x000000010000780c */ /* 0x001fe20003f06270 */
[----:B----4-:R-:W-:Y:S01]  /*00b0*/  UIMAD UR4, UR4, UR5, URZ ;  /* 0x00000005040472a4 */ /* 0x010fe2000f8e02ff */
[----:B-1----:R-:W-:-:S05]  /*00c0*/  IMAD R3, R3, UR6, R2 ;  /* 0x0000000603037c24 */ /* 0x002fca000f8e0202 */
[----:B---3--:R-:W-:Y:S01]  /*00d0*/  IADD3 R5, PT, PT, R9, UR4, RZ ;  /* 0x0000000409057c10 */ /* 0x008fe2000fffe0ff */
[----:B------:R-:W-:-:S05]  /*00e0*/  IMAD R2, R3, R0, RZ ;  /* 0x0000000003027224 */ /* 0x000fca00078e02ff */
[----:B--2---:R-:W-:Y:S05]  /*00f0*/  @!P0 BRA `(.L_x_0) ;  /* 0x0000000400fc8947 */ /* 0x004fea0003800000 */
[C---:B------:R-:W-:Y:S02]  /*0100*/  ISETP.GE.U32.AND P1, PT, R0.reuse, 0x8, PT ;  /* 0x000000080000780c */ /* 0x040fe40003f26070 */
[----:B------:R-:W-:Y:S02]  /*0110*/  LOP3.LUT R4, R0, 0x7, RZ, 0xc0, !PT ;  /* 0x0000000700047812 */ /* 0x000fe400078ec0ff */
[----:B------:R-:W-:Y:S02]  /*0120*/  MOV R10, RZ ;  /* 0x000000ff000a7202 */ /* 0x000fe40000000f00 */
[----:B------:R-:W-:Y:S02]  /*0130*/  ISETP.NE.AND P0, PT, R4, RZ, PT ;  /* 0x000000ff0400720c */ /* 0x000fe40003f05270 */
[----:B------:R-:W-:-:S05]  /*0140*/  MOV R7, RZ ;  /* 0x000000ff00077202 */ /* 0x000fca0000000f00 */
[----:B------:R-:W-:Y:S06]  /*0150*/  @!P1 BRA `(.L_x_1) ;  /* 0x0000000000fc9947 */ /* 0x000fec0003800000 */
[----:B------:R-:W0:Y:S01]  /*0160*/  LDCU.64 UR6, c[0x0][0x380] ;  /* 0x00007000ff0677ac */ /* 0x000e220008000a00 */
[C---:B------:R-:W-:Y:S01]  /*0170*/  LOP3.LUT R7, R0.reuse, 0x7ffffff8, RZ, 0xc0, !PT ;  /* 0x7ffffff800077812 */ /* 0x040fe200078ec0ff */
[C-C-:B------:R-:W-:Y:S01]  /*0180*/  IMAD R11, R0.reuse, 0x3, R5.reuse ;  /* 0x00000003000b7824 */ /* 0x140fe200078e0205 */
[CC--:B------:R-:W-:Y:S01]  /*0190*/  LEA R3, R0.reuse, R5.reuse, 0x1 ;  /* 0x0000000500037211 */ /* 0x0c0fe200078e08ff */
[C-C-:B------:R-:W-:Y:S01]  /*01a0*/  IMAD R15, R0.reuse, 0x5, R5.reuse ;  /* 0x00000005000f7824 */ /* 0x140fe200078e0205 */
[CC--:B------:R-:W-:Y:S01]  /*01b0*/  LEA R13, R0.reuse, R5.reuse, 0x2 ;  /* 0x00000005000d7211 */ /* 0x0c0fe200078e10ff */
[C-C-:B------:R-:W-:Y:S01]  /*01c0*/  IMAD R17, R0.reuse, 0x6, R5.reuse ;  /* 0x0000000600117824 */ /* 0x140fe200078e0205 */
[----:B------:R-:W-:Y:S01]  /*01d0*/  MOV R10, RZ ;  /* 0x000000ff000a7202 */ /* 0x000fe20000000f00 */
[----:B------:R-:W-:Y:S01]  /*01e0*/  IMAD R25, R0, 0x7, R5 ;  /* 0x0000000700197824 */ /* 0x000fe200078e0205 */
[----:B------:R-:W-:Y:S02]  /*01f0*/  MOV R8, R2 ;  /* 0x0000000200087202 */ /* 0x000fe40000000f00 */
[----:B------:R-:W-:-:S02]  /*0200*/  MOV R29, R5 ;  /* 0x00000005001d7202 */ /* 0x000fc40000000f00 */
[----:B------:R-:W-:Y:S02]  /*0210*/  IADD3 R6, PT, PT, -R7, RZ, RZ ;  /* 0x000000ff07067210 */ /* 0x000fe40007ffe1ff */
[----:B------:R-:W-:Y:S01]  /*0220*/  IADD3 R9, PT, PT, R0, UR4, R9 ;  /* 0x0000000400097c10 */ /* 0x000fe2000fffe009 */
[----:B0-----:R-:W-:-:S04]  /*0230*/  UIADD3 UR5, UP0, UPT, UR6, 0x10, URZ ;  /* 0x0000001006057890 */ /* 0x001fc8000ff1e0ff */
[----:B------:R-:W-:-:S12]  /*0240*/  UIADD3.X UR4, UPT, UPT, URZ, UR7, URZ, UP0, !UPT ;  /* 0x00000007ff047290 */ /* 0x000fd800087fe4ff */
.L_x_2:
[----:B------:R-:W0:Y:S01]  /*0250*/  LDC.64 R18, c[0x0][0x388] ;  /* 0x0000e200ff127b82 */ /* 0x000e220000000a00 */
[----:B------:R-:W-:Y:S02]  /*0260*/  MOV R20, UR5 ;  /* 0x0000000500147c02 */ /* 0x000fe40008000f00 */
[----:B------:R-:W-:-:S03]  /*0270*/  MOV R21, UR4 ;  /* 0x0000000400157c02 */ /* 0x000fc60008000f00 */
[----:B------:R-:W-:-:S05]  /*0280*/  IMAD.WIDE R20, R8, 0x4, R20 ;  /* 0x0000000408147825 */ /* 0x000fca00078e0214 */
[----:B------:R-:W2:Y:S04]  /*0290*/  LDG.E R12, desc[UR8][R20.64+-0x10] ;  /* 0xfffff008140c7981 */ /* 0x000ea8000c1e1900 */
[----:B------:R-:W3:Y:S04]  /*02a0*/  LDG.E R14, desc[UR8][R20.64+-0xc] ;  /* 0xfffff408140e7981 */ /* 0x000ee8000c1e1900 */
[----:B------:R-:W4:Y:S01]  /*02b0*/  LDG.E R28, desc[UR8][R20.64+-0x8] ;  /* 0xfffff808141c7981 */ /* 0x000f22000c1e1900 */
[----:B0-----:R-:W-:-:S03]  /*02c0*/  IMAD.WIDE.U32 R22, R29, 0x4, R18 ;  /* 0x000000041d167825 */ /* 0x001fc600078e0012 */
[----:B------:R-:W5:Y:S04]  /*02d0*/  LDG.E R16, desc[UR8][R20.64+-0x4] ;  /* 0xfffffc0814107981 */ /* 0x000f68000c1e1900 */
[----:B------:R-:W2:Y:S01]  /*02e0*/  LDG.E R23, desc[UR8][R22.64] ;  /* 0x0000000816177981 */ /* 0x000ea2000c1e1900 */
[----:B------:R-:W-:-:S04]  /*02f0*/  IMAD.WIDE.U32 R26, R9, 0x4, R18 ;  /* 0x00000004091a7825 */ /* 0x000fc800078e0012 */
[----:B--2---:R-:W-:Y:S01]  /*0300*/  FFMA R10, R12, R23, R10 ;  /* 0x000000170c0a7223 */ /* 0x004fe2000000000a */
[--C-:B------:R-:W-:Y:S01]  /*0310*/  IMAD.WIDE.U32 R22, R3, 0x4, R18.reuse ;  /* 0x0000000403167825 */ /* 0x100fe200078e0012 */
[----:B------:R0:W3:Y:S05]  /*0320*/  LDG.E R12, desc[UR8][R26.64] ;  /* 0x000000081a0c7981 */ /* 0x0000ea000c1e1900 */
[----:B------:R-:W4:Y:S01]  /*0330*/  LDG.E R23, desc[UR8][R22.64] ;  /* 0x0000000816177981 */ /* 0x000f22000c1e1900 */
[----:B0-----:R-:W-:-:S05]  /*0340*/  IMAD.WIDE.U32 R26, R11, 0x4, R18 ;  /* 0x000000040b1a7825 */ /* 0x001fca00078e0012 */
[----:B------:R0:W5:Y:S02]  /*0350*/  LDG.E R24, desc[UR8][R26.64] ;  /* 0x000000081a187981 */ /* 0x000164000c1e1900 */
[----:B0-----:R-:W-:-:S04]  /*0360*/  IMAD.WIDE.U32 R26, R13, 0x4, R18 ;  /* 0x000000040d1a7825 */ /* 0x001fc800078e0012 */
[----:B---3--:R-:W-:Y:S02]  /*0370*/  FFMA R10, R14, R12, R10 ;  /* 0x0000000c0e0a7223 */ /* 0x008fe4000000000a */
[----:B------:R-:W2:Y:S02]  /*0380*/  LDG.E R14, desc[UR8][R20.64+0x4] ;  /* 0x00000408140e7981 */ /* 0x000ea4000c1e1900 */
[----:B----4-:R-:W-:Y:S01]  /*0390*/  FFMA R10, R28, R23, R10 ;  /* 0x000000171c0a7223 */ /* 0x010fe2000000000a */
[----:B------:R-:W-:Y:S01]  /*03a0*/  IMAD.WIDE.U32 R22, R15, 0x4, R18 ;  /* 0x000000040f167825 */ /* 0x000fe200078e0012 */
[----:B------:R-:W3:Y:S04]  /*03b0*/  LDG.E R12, desc[UR8][R20.64+0x8] ;  /* 0x00000808140c7981 */ /* 0x000ee8000c1e1900 */
[----:B------:R-:W4:Y:S01]  /*03c0*/  LDG.E R28, desc[UR8][R20.64+0xc] ;  /* 0x00000c08141c7981 */ /* 0x000f22000c1e1900 */
[----:B-----5:R-:W-:-:S03]  /*03d0*/  FFMA R10, R16, R24, R10 ;  /* 0x00000018100a7223 */ /* 0x020fc6000000000a */
[----:B------:R-:W2:Y:S04]  /*03e0*/  LDG.E R23, desc[UR8][R22.64] ;  /* 0x0000000816177981 */ /* 0x000ea8000c1e1900 */
[----:B------:R0:W5:Y:S04]  /*03f0*/  LDG.E R24, desc[UR8][R26.64] ;  /* 0x000000081a187981 */ /* 0x000168000c1e1900 */
[----:B------:R-:W5:Y:S01]  /*0400*/  LDG.E R16, desc[UR8][R20.64] ;  /* 0x0000000814107981 */ /* 0x000f62000c1e1900 */
[----:B0-----:R-:W-:-:S04]  /*0410*/  IMAD.WIDE.U32 R26, R17, 0x4, R18 ;  /* 0x00000004111a7825 */ /* 0x001fc800078e0012 */
[----:B------:R-:W-:Y:S02]  /*0420*/  IMAD.WIDE.U32 R18, R25, 0x4, R18 ;  /* 0x0000000419127825 */ /* 0x000fe400078e0012 */
[----:B------:R-:W3:Y:S04]  /*0430*/  LDG.E R27, desc[UR8][R26.64] ;  /* 0x000000081a1b7981 */ /* 0x000ee8000c1e1900 */
[----:B------:R-:W4:Y:S01]  /*0440*/  LDG.E R19, desc[UR8][R18.64] ;  /* 0x0000000812137981 */ /* 0x000f22000c1e1900 */
[----:B------:R-:W-:-:S04]  /*0450*/  IADD3 R6, PT, PT, R6, 0x8, RZ ;  /* 0x0000000806067810 */ /* 0x000fc80007ffe0ff */
[----:B------:R-:W-:Y:S02]  /*0460*/  ISETP.NE.AND P1, PT, R6, RZ, PT ;  /* 0x000000ff0600720c */ /* 0x000fe40003f25270 */
[C---:B------:R-:W-:Y:S02]  /*0470*/  LEA R9, R0.reuse, R9, 0x3 ;  /* 0x0000000900097211 */ /* 0x040fe400078e18ff */
[C---:B------:R-:W-:Y:S02]  /*0480*/  LEA R3, R0.reuse, R3, 0x3 ;  /* 0x0000000300037211 */ /* 0x040fe400078e18ff */
[C---:B------:R-:W-:Y:S02]  /*0490*/  LEA R11, R0.reuse, R11, 0x3 ;  /* 0x0000000b000b7211 */ /* 0x040fe400078e18ff */
[C---:B------:R-:W-:Y:S02]  /*04a0*/  LEA R13, R0.reuse, R13, 0x3 ;  /* 0x0000000d000d7211 */ /* 0x040fe400078e18ff */
[----:B------:R-:W-:-:S02]  /*04b0*/  LEA R15, R0, R15, 0x3 ;  /* 0x0000000f000f7211 */ /* 0x000fc400078e18ff */
[C---:B------:R-:W-:Y:S02]  /*04c0*/  LEA R17, R0.reuse, R17, 0x3 ;  /* 0x0000001100117211 */ /* 0x040fe400078e18ff */
[C---:B------:R-:W-:Y:S02]  /*04d0*/  LEA R25, R0.reuse, R25, 0x3 ;  /* 0x0000001900197211 */ /* 0x040fe400078e18ff */
[----:B------:R-:W-:Y:S02]  /*04e0*/  LEA R29, R0, R29, 0x3 ;  /* 0x0000001d001d7211 */ /* 0x000fe400078e18ff */
[----:B------:R-:W-:Y:S01]  /*04f0*/  IADD3 R8, PT, PT, R8, 0x8, RZ ;  /* 0x0000000808087810 */ /* 0x000fe20007ffe0ff */
[----:B-----5:R-:W-:-:S04]  /*0500*/  FFMA R10, R16, R24, R10 ;  /* 0x00000018100a7223 */ /* 0x020fc8000000000a */
[----:B--2---:R-:W-:-:S04]  /*0510*/  FFMA R10, R14, R23, R10 ;  /* 0x000000170e0a7223 */ /* 0x004fc8000000000a */
[----:B---3--:R-:W-:-:S04]  /*0520*/  FFMA R10, R12, R27, R10 ;  /* 0x0000001b0c0a7223 */ /* 0x008fc8000000000a */
[----:B----4-:R-:W-:Y:S01]  /*0530*/  FFMA R10, R28, R19, R10 ;  /* 0x000000131c0a7223 */ /* 0x010fe2000000000a */
[----:B------:R-:W-:Y:S06]  /*0540*/  @P1 BRA `(.L_x_2) ;  /* 0xfffffffc00401947 */ /* 0x000fec000383ffff */
.L_x_1:
[----:B------:R-:W-:Y:S05]  /*0550*/  @!P0 BRA `(.L_x_0) ;  /* 0x0000000000e48947 */ /* 0x000fea0003800000 */
[----:B------:R-:W-:Y:S02]  /*0560*/  ISETP.GE.U32.AND P0, PT, R4, 0x4, PT ;  /* 0x000000040400780c */ /* 0x000fe40003f06070 */
[----:B------:R-:W-:-:S04]  /*0570*/  LOP3.LUT R6, R0, 0x3, RZ, 0xc0, !PT ;  /* 0x0000000300067812 */ /* 0x000fc800078ec0ff */
[----:B------:R-:W-:-:S07]  /*0580*/  ISETP.NE.AND P1, PT, R6, RZ, PT ;  /* 0x000000ff0600720c */ /* 0x000fce0003f25270 */
[----:B------:R-:W-:Y:S06]  /*0590*/  @!P0 BRA `(.L_x_3) ;  /* 0x0000000000648947 */ /* 0x000fec0003800000 */
[----:B------:R-:W0:Y:S01]  /*05a0*/  LDC.64 R8, c[0x0][0x388] ;  /* 0x0000e200ff087b82 */ /* 0x000e220000000a00 */
[----:B------:R-:W-:Y:S01]  /*05b0*/  IMAD R19, R7, R0, R5 ;  /* 0x0000000007137224 */ /* 0x000fe200078e0205 */
[----:B------:R-:W-:-:S04]  /*05c0*/  IADD3 R3, PT, PT, R2, R7, RZ ;  /* 0x0000000702037210 */ /* 0x000fc80007ffe0ff */
[-C--:B------:R-:W-:Y:S02]  /*05d0*/  IADD3 R17, PT, PT, R19, R0.reuse, RZ ;  /* 0x0000000013117210 */ /* 0x080fe40007ffe0ff */
[----:B------:R-:W1:Y:S02]  /*05e0*/  LDC.64 R12, c[0x0][0x380] ;  /* 0x0000e000ff0c7b82 */ /* 0x000e640000000a00 */
[----:B------:R-:W-:Y:S01]  /*05f0*/  IADD3 R11, PT, PT, R17, R0, RZ ;  /* 0x00000000110b7210 */ /* 0x000fe20007ffe0ff */
[----:B0-----:R-:W-:-:S04]  /*0600*/  IMAD.WIDE.U32 R18, R19, 0x4, R8 ;  /* 0x0000000413127825 */ /* 0x001fc800078e0008 */
[----:B------:R-:W-:Y:S02]  /*0610*/  IMAD.WIDE.U32 R16, R17, 0x4, R8 ;  /* 0x0000000411107825 */ /* 0x000fe400078e0008 */
[----:B------:R-:W2:Y:S02]  /*0620*/  LDG.E R18, desc[UR8][R18.64] ;  /* 0x0000000812127981 */ /* 0x000ea4000c1e1900 */
[----:B-1----:R-:W-:Y:S02]  /*0630*/  IMAD.WIDE R12, R3, 0x4, R12 ;  /* 0x00000004030c7825 */ /* 0x002fe400078e020c */
[----:B------:R-:W3:Y:S02]  /*0640*/  LDG.E R16, desc[UR8][R16.64] ;  /* 0x0000000810107981 */ /* 0x000ee4000c1e1900 */
[C-C-:B------:R-:W-:Y:S01]  /*0650*/  IMAD.WIDE.U32 R14, R11.reuse, 0x4, R8.reuse ;  /* 0x000000040b0e7825 */ /* 0x140fe200078e0008 */
[----:B------:R-:W-:Y:S01]  /*0660*/  IADD3 R11, PT, PT, R11, R0, RZ ;  /* 0x000000000b0b7210 */ /* 0x000fe20007ffe0ff */
[----:B------:R-:W2:Y:S04]  /*0670*/  LDG.E R3, desc[UR8][R12.64] ;  /* 0x000000080c037981 */ /* 0x000ea8000c1e1900 */
[----:B------:R-:W3:Y:S01]  /*0680*/  LDG.E R4, desc[UR8][R12.64+0x4] ;  /* 0x000004080c047981 */ /* 0x000ee2000c1e1900 */
[----:B------:R-:W-:-:S03]  /*0690*/  IMAD.WIDE.U32 R8, R11, 0x4, R8 ;  /* 0x000000040b087825 */ /* 0x000fc600078e0008 */
[----:B------:R-:W4:Y:S04]  /*06a0*/  LDG.E R14, desc[UR8][R14.64] ;  /* 0x000000080e0e7981 */ /* 0x000f28000c1e1900 */
[----:B------:R-:W4:Y:S04]  /*06b0*/  LDG.E R20, desc[UR8][R12.64+0x8] ;  /* 0x000008080c147981 */ /* 0x000f28000c1e1900 */
[----:B------:R-:W5:Y:S04]  /*06c0*/  LDG.E R22, desc[UR8][R12.64+0xc] ;  /* 0x00000c080c167981 */ /* 0x000f68000c1e1900 */
[----:B------:R-:W5:Y:S01]  /*06d0*/  LDG.E R8, desc[UR8][R8.64] ;  /* 0x0000000808087981 */ /* 0x000f62000c1e1900 */
[----:B------:R-:W-:Y:S01]  /*06e0*/  IADD3 R7, PT, PT, R7, 0x4, RZ ;  /* 0x0000000407077810 */ /* 0x000fe20007ffe0ff */
[----:B--2---:R-:W-:-:S04]  /*06f0*/  FFMA R3, R3, R18, R10 ;  /* 0x0000001203037223 */ /* 0x004fc8000000000a */
[----:B---3--:R-:W-:-:S04]  /*0700*/  FFMA R3, R4, R16, R3 ;  /* 0x0000001004037223 */ /* 0x008fc80000000003 */
[----:B----4-:R-:W-:-:S04]  /*0710*/  FFMA R3, R20, R14, R3 ;  /* 0x0000000e14037223 */ /* 0x010fc80000000003 */
[----:B-----5:R-:W-:-:S07]  /*0720*/  FFMA R10, R22, R8, R3 ;  /* 0x00000008160a7223 */ /* 0x020fce0000000003 */
.L_x_3:
[----:B------:R-:W-:Y:S05]  /*0730*/  @!P1 BRA `(.L_x_0) ;  /* 0x00000000006c9947 */ /* 0x000fea0003800000 */
[----:B------:R-:W0:Y:S01]  /*0740*/  LDC.64 R18, c[0x0][0x388] ;  /* 0x0000e200ff127b82 */ /* 0x000e220000000a00 */
[----:B------:R-:W-:Y:S02]  /*0750*/  ISETP.NE.AND P0, PT, R6, 0x1, PT ;  /* 0x000000010600780c */ /* 0x000fe40003f05270 */
[----:B------:R-:W-:-:S04]  /*0760*/  LOP3.LUT R3, R0, 0x1, RZ, 0xc0, !PT ;  /* 0x0000000100037812 */ /* 0x000fc800078ec0ff */
[----:B------:R-:W-:Y:S01]  /*0770*/  ISETP.NE.U32.AND P1, PT, R3, 0x1, PT ;  /* 0x000000010300780c */ /* 0x000fe20003f25070 */
[----:B------:R-:W1:Y:S06]  /*0780*/  LDC.64 R8, c[0x0][0x380] ;  /* 0x0000e000ff087b82 */ /* 0x000e6c0000000a00 */
[C---:B------:R-:W-:Y:S01]  /*0790*/  @P0 IMAD R17, R7.reuse, R0, R5 ;  /* 0x0000000007110224 */ /* 0x040fe200078e0205 */
[----:B------:R-:W-:Y:S01]  /*07a0*/  @P0 IADD3 R3, PT, PT, R2, R7, RZ ;  /* 0x0000000702030210 */ /* 0x000fe20007ffe0ff */
[----:B------:R-:W2:Y:S01]  /*07b0*/  LDC.64 R14, c[0x0][0x380] ;  /* 0x0000e000ff0e7b82 */ /* 0x000ea20000000a00 */
[----:B------:R-:W-:-:S02]  /*07c0*/  @P0 IADD3 R7, PT, PT, R7, 0x2, RZ ;  /* 0x0000000207070810 */ /* 0x000fc40007ffe0ff */
[----:B------:R-:W-:-:S05]  /*07d0*/  @P0 IADD3 R11, PT, PT, R17, R0, RZ ;  /* 0x00000000110b0210 */ /* 0x000fca0007ffe0ff */
[----:B------:R-:W3:Y:S01]  /*07e0*/  LDC.64 R12, c[0x0][0x388] ;  /* 0x0000e200ff0c7b82 */ /* 0x000ee20000000a00 */
[----:B0-----:R-:W-:-:S04]  /*07f0*/  @P0 IMAD.WIDE.U32 R16, R17, 0x4, R18 ;  /* 0x0000000411100825 */ /* 0x001fc800078e0012 */
[----:B------:R-:W-:Y:S02]  /*0800*/  @P0 IMAD.WIDE.U32 R18, R11, 0x4, R18 ;  /* 0x000000040b120825 */ /* 0x000fe400078e0012 */
[----:B------:R-:W4:Y:S02]  /*0810*/  @P0 LDG.E R16, desc[UR8][R16.64] ;  /* 0x0000000810100981 */ /* 0x000f24000c1e1900 */
[----:B-1----:R-:W-:Y:S01]  /*0820*/  @P0 IMAD.WIDE R8, R3, 0x4, R8 ;  /* 0x0000000403080825 */ /* 0x002fe200078e0208 */
[----:B------:R-:W-:Y:S01]  /*0830*/  @!P1 IADD3 R3, PT, PT, R2, R7, RZ ;  /* 0x0000000702039210 */ /* 0x000fe20007ffe0ff */
[----:B------:R-:W5:Y:S02]  /*0840*/  @P0 LDG.E R18, desc[UR8][R18.64] ;  /* 0x0000000812120981 */ /* 0x000f64000c1e1900 */
[----:B------:R-:W-:Y:S02]  /*0850*/  @!P1 IMAD R7, R7, R0, R5 ;  /* 0x0000000007079224 */ /* 0x000fe400078e0205 */
[----:B------:R-:W4:Y:S01]  /*0860*/  @P0 LDG.E R11, desc[UR8][R8.64] ;  /* 0x00000008080b0981 */ /* 0x000f22000c1e1900 */
[----:B--2---:R-:W-:-:S03]  /*0870*/  @!P1 IMAD.WIDE R14, R3, 0x4, R14 ;  /* 0x00000004030e9825 */ /* 0x004fc600078e020e */
[----:B------:R-:W5:Y:S04]  /*0880*/  @P0 LDG.E R0, desc[UR8][R8.64+0x4] ;  /* 0x0000040808000981 */ /* 0x000f68000c1e1900 */
[----:B------:R-:W2:Y:S01]  /*0890*/  @!P1 LDG.E R15, desc[UR8][R14.64] ;  /* 0x000000080e0f9981 */ /* 0x000ea2000c1e1900 */
[----:B---3--:R-:W-:-:S06]  /*08a0*/  @!P1 IMAD.WIDE.U32 R12, R7, 0x4, R12 ;  /* 0x00000004070c9825 */ /* 0x008fcc00078e000c */
[----:B------:R-:W2:Y:S01]  /*08b0*/  @!P1 LDG.E R12, desc[UR8][R12.64] ;  /* 0x000000080c0c9981 */ /* 0x000ea2000c1e1900 */
[----:B----4-:R-:W-:-:S04]  /*08c0*/  @P0 FFMA R11, R11, R16, R10 ;  /* 0x000000100b0b0223 */ /* 0x010fc8000000000a */
[----:B-----5:R-:W-:-:S04]  /*08d0*/  @P0 FFMA R10, R0, R18, R11 ;  /* 0x00000012000a0223 */ /* 0x020fc8000000000b */
[----:B--2---:R-:W-:-:S07]  /*08e0*/  @!P1 FFMA R10, R15, R12, R10 ;  /* 0x0000000c0f0a9223 */ /* 0x004fce000000000a */
.L_x_0:
[----:B------:R-:W0:Y:S01]  /*08f0*/  LDC.64 R6, c[0x0][0x390] ;  /* 0x0000e400ff067b82 */ /* 0x000e220000000a00 */
[----:B------:R-:W-:-:S05]  /*0900*/  IADD3 R3, PT, PT, R5, R2, RZ ;  /* 0x0000000205037210 */ /* 0x000fca0007ffe0ff */
[----:B0-----:R-:W-:-:S05]  /*0910*/  IMAD.WIDE R2, R3, 0x4, R6 ;  /* 0x0000000403027825 */ /* 0x001fca00078e0206 */
[----:B------:R-:W-:Y:S01]  /*0920*/  STG.E desc[UR8][R2.64], R10 ;  /* 0x0000000a02007986 */ /* 0x000fe2000c101908 */
[----:B------:R-:W-:Y:S05]  /*0930*/  EXIT ;  /* 0x000000000000794d */ /* 0x000fea0003800000 */
.L_x_4:
[----:B------:R-:W-:-:S00]  /*0940*/  BRA `(.L_x_4) ;  /* 0xfffffffc00fc7947 */ /* 0x000fc0000383ffff */
[----:B------:R-:W-:-:S00]  /*0950*/  NOP ;  /* 0x0000000000007918 */ /* 0x000fc00000000000 */
        /* <DEDUP_REMOVED lines=10> */
.L_x_5:


//--------------------- .nv.shared.reserved.0     --------------------------
	.section	.nv.shared.reserved.0,"aw",@nobits
	.weak		__nv_reservedSMEM_offset_0_alias
	.size		__nv_reservedSMEM_offset_0_alias, 0, 64
	.other		__nv_reservedSMEM_offset_0_alias,@"STO_CUDA_RESERVED_SHARED STV_DEFAULT"
__nv_reservedSMEM_offset_0_alias:
	.zero		0
	.zero		64


//--------------------- .nv.constant0._Z18multiply_on_devicePfS_S_i --------------------------
	.section	.nv.constant0._Z18multiply_on_devicePfS_S_i,"a",@progbits
	.sectionflags	@""
	.align	4
.nv.constant0._Z18multiply_on_devicePfS_S_i:
	.zero		924


//--------------------- SYMBOLS --------------------------

	.type		.nv.reservedSmem.offset0,@object
	.size		.nv.reservedSmem.offset0,0x4
